//
// Generated by NVIDIA NVVM Compiler
//
// Compiler Build ID: CL-36424714
// Cuda compilation tools, release 13.0, V13.0.88
// Based on NVVM 20.0.0
//

.version 9.0
.target sm_100
.address_size 64

	// .globl	_ZN3cub18CUB_300001_SM_10006detail11EmptyKernelIvEEvv
.global .align 1 .b8 _ZN41_INTERNAL_446f8378_4_k_cu_cc722489_2550474cuda3std3__45__cpo5beginE[1];
.global .align 1 .b8 _ZN41_INTERNAL_446f8378_4_k_cu_cc722489_2550474cuda3std3__45__cpo3endE[1];
.global .align 1 .b8 _ZN41_INTERNAL_446f8378_4_k_cu_cc722489_2550474cuda3std3__45__cpo6cbeginE[1];
.global .align 1 .b8 _ZN41_INTERNAL_446f8378_4_k_cu_cc722489_2550474cuda3std3__45__cpo4cendE[1];
.global .align 1 .b8 _ZN41_INTERNAL_446f8378_4_k_cu_cc722489_2550474cuda3std3__45__cpo6rbeginE[1];
.global .align 1 .b8 _ZN41_INTERNAL_446f8378_4_k_cu_cc722489_2550474cuda3std3__45__cpo4rendE[1];
.global .align 1 .b8 _ZN41_INTERNAL_446f8378_4_k_cu_cc722489_2550474cuda3std3__45__cpo7crbeginE[1];
.global .align 1 .b8 _ZN41_INTERNAL_446f8378_4_k_cu_cc722489_2550474cuda3std3__45__cpo5crendE[1];
.global .align 1 .b8 _ZN41_INTERNAL_446f8378_4_k_cu_cc722489_2550474cuda3std3__443_GLOBAL__N__446f8378_4_k_cu_cc722489_2550476ignoreE[1];
.global .align 1 .b8 _ZN41_INTERNAL_446f8378_4_k_cu_cc722489_2550474cuda3std3__419piecewise_constructE[1];
.global .align 1 .b8 _ZN41_INTERNAL_446f8378_4_k_cu_cc722489_2550474cuda3std3__48in_placeE[1];
.global .align 1 .b8 _ZN41_INTERNAL_446f8378_4_k_cu_cc722489_2550474cuda3std3__420unreachable_sentinelE[1];
.global .align 1 .b8 _ZN41_INTERNAL_446f8378_4_k_cu_cc722489_2550474cuda3std3__47nulloptE[1];
.global .align 1 .b8 _ZN41_INTERNAL_446f8378_4_k_cu_cc722489_2550474cuda3std3__48unexpectE[1];
.global .align 1 .b8 _ZN41_INTERNAL_446f8378_4_k_cu_cc722489_2550474cuda3std6ranges3__45__cpo4swapE[1];
.global .align 1 .b8 _ZN41_INTERNAL_446f8378_4_k_cu_cc722489_2550474cuda3std6ranges3__45__cpo9iter_moveE[1];
.global .align 1 .b8 _ZN41_INTERNAL_446f8378_4_k_cu_cc722489_2550474cuda3std6ranges3__45__cpo5beginE[1];
.global .align 1 .b8 _ZN41_INTERNAL_446f8378_4_k_cu_cc722489_2550474cuda3std6ranges3__45__cpo3endE[1];
.global .align 1 .b8 _ZN41_INTERNAL_446f8378_4_k_cu_cc722489_2550474cuda3std6ranges3__45__cpo6cbeginE[1];
.global .align 1 .b8 _ZN41_INTERNAL_446f8378_4_k_cu_cc722489_2550474cuda3std6ranges3__45__cpo4cendE[1];
.global .align 1 .b8 _ZN41_INTERNAL_446f8378_4_k_cu_cc722489_2550474cuda3std6ranges3__45__cpo7advanceE[1];
.global .align 1 .b8 _ZN41_INTERNAL_446f8378_4_k_cu_cc722489_2550474cuda3std6ranges3__45__cpo9iter_swapE[1];
.global .align 1 .b8 _ZN41_INTERNAL_446f8378_4_k_cu_cc722489_2550474cuda3std6ranges3__45__cpo4nextE[1];
.global .align 1 .b8 _ZN41_INTERNAL_446f8378_4_k_cu_cc722489_2550474cuda3std6ranges3__45__cpo4prevE[1];
.global .align 1 .b8 _ZN41_INTERNAL_446f8378_4_k_cu_cc722489_2550474cuda3std6ranges3__45__cpo4dataE[1];
.global .align 1 .b8 _ZN41_INTERNAL_446f8378_4_k_cu_cc722489_2550474cuda3std6ranges3__45__cpo5cdataE[1];
.global .align 1 .b8 _ZN41_INTERNAL_446f8378_4_k_cu_cc722489_2550474cuda3std6ranges3__45__cpo4sizeE[1];
.global .align 1 .b8 _ZN41_INTERNAL_446f8378_4_k_cu_cc722489_2550474cuda3std6ranges3__45__cpo5ssizeE[1];
.global .align 1 .b8 _ZN41_INTERNAL_446f8378_4_k_cu_cc722489_2550474cuda3std6ranges3__45__cpo8distanceE[1];
.global .align 1 .b8 _ZN41_INTERNAL_446f8378_4_k_cu_cc722489_2550476thrust24THRUST_300001_SM_1000_NS8cuda_cub3parE[1];
.global .align 1 .b8 _ZN41_INTERNAL_446f8378_4_k_cu_cc722489_2550476thrust24THRUST_300001_SM_1000_NS8cuda_cub10par_nosyncE[1];
.global .align 1 .b8 _ZN41_INTERNAL_446f8378_4_k_cu_cc722489_2550476thrust24THRUST_300001_SM_1000_NS6system6detail10sequential3seqE[1];
.global .align 1 .b8 _ZN41_INTERNAL_446f8378_4_k_cu_cc722489_2550476thrust24THRUST_300001_SM_1000_NS12placeholders2_1E[1];
.global .align 1 .b8 _ZN41_INTERNAL_446f8378_4_k_cu_cc722489_2550476thrust24THRUST_300001_SM_1000_NS12placeholders2_2E[1];
.global .align 1 .b8 _ZN41_INTERNAL_446f8378_4_k_cu_cc722489_2550476thrust24THRUST_300001_SM_1000_NS12placeholders2_3E[1];
.global .align 1 .b8 _ZN41_INTERNAL_446f8378_4_k_cu_cc722489_2550476thrust24THRUST_300001_SM_1000_NS12placeholders2_4E[1];
.global .align 1 .b8 _ZN41_INTERNAL_446f8378_4_k_cu_cc722489_2550476thrust24THRUST_300001_SM_1000_NS12placeholders2_5E[1];
.global .align 1 .b8 _ZN41_INTERNAL_446f8378_4_k_cu_cc722489_2550476thrust24THRUST_300001_SM_1000_NS12placeholders2_6E[1];
.global .align 1 .b8 _ZN41_INTERNAL_446f8378_4_k_cu_cc722489_2550476thrust24THRUST_300001_SM_1000_NS12placeholders2_7E[1];
.global .align 1 .b8 _ZN41_INTERNAL_446f8378_4_k_cu_cc722489_2550476thrust24THRUST_300001_SM_1000_NS12placeholders2_8E[1];
.global .align 1 .b8 _ZN41_INTERNAL_446f8378_4_k_cu_cc722489_2550476thrust24THRUST_300001_SM_1000_NS12placeholders2_9E[1];
.global .align 1 .b8 _ZN41_INTERNAL_446f8378_4_k_cu_cc722489_2550476thrust24THRUST_300001_SM_1000_NS12placeholders3_10E[1];
.global .align 1 .b8 _ZN41_INTERNAL_446f8378_4_k_cu_cc722489_2550476thrust24THRUST_300001_SM_1000_NS3seqE[1];

.visible .entry _ZN3cub18CUB_300001_SM_10006detail11EmptyKernelIvEEvv()
{


	ret;

}


// ===== COMPILED SASS (sm_100) =====

	.target	sm_100

	.elftype	@"ET_EXEC"


//--------------------- .note.nv.tkinfo           --------------------------
	.section	.note.nv.tkinfo,"",@"SHT_NOTE"
	.sectionflags	@"SHF_NOTE_NV_TKINFO"
	.tkinfo
        /*0018*/ 	.word	0x00000002
        /*0030*/ 	.string	""
        /*0030*/ 	.string	"ptxas"
        /*0030*/ 	.string	"Cuda compilation tools, release 13.0, V13.0.88"
        /*0030*/ 	.string	"Build cuda_13.0.r13.0/compiler.36424714_0"
        /*0030*/ 	.string	"-arch sm_100 -m 64 "



//--------------------- .note.nv.cuinfo           --------------------------
	.section	.note.nv.cuinfo,"",@"SHT_NOTE"
	.sectionflags	@"SHF_NOTE_NV_CUINFO"
        /*0018*/ 	.short	0x0002
        /*001a*/ 	.short	0x0064
        /*001c*/ 	.short	0x0082
	.zero		2


//--------------------- .nv.info                  --------------------------
	.section	.nv.info,"",@"SHT_CUDA_INFO"
	.align	4


	//----- nvinfo : EIATTR_REGCOUNT
	.align		4
        /*0000*/ 	.byte	0x04, 0x2f
        /*0002*/ 	.short	(.L_44 - .L_43)
	.align		4
.L_43:
        /*0004*/ 	.word	index@(_ZN3cub18CUB_300001_SM_10006detail11EmptyKernelIvEEvv)
        /*0008*/ 	.word	0x00000004


	//----- nvinfo : EIATTR_FRAME_SIZE
	.align		4
.L_44:
        /*000c*/ 	.byte	0x04, 0x11
        /*000e*/ 	.short	(.L_46 - .L_45)
	.align		4
.L_45:
        /*0010*/ 	.word	index@(_ZN3cub18CUB_300001_SM_10006detail11EmptyKernelIvEEvv)
        /*0014*/ 	.word	0x00000000


	//----- nvinfo : EIATTR_MIN_STACK_SIZE
	.align		4
.L_46:
        /*0018*/ 	.byte	0x04, 0x12
        /*001a*/ 	.short	(.L_48 - .L_47)
	.align		4
.L_47:
        /*001c*/ 	.word	index@(_ZN3cub18CUB_300001_SM_10006detail11EmptyKernelIvEEvv)
        /*0020*/ 	.word	0x00000000
.L_48:


//--------------------- .nv.compat                --------------------------
	.section	.nv.compat,"",@"SHT_CUDA_COMPAT_INFO"
	.align	4
        /*0000*/ 	.byte	0x02, 0x09, 0x00, 0x00, 0x02, 0x02, 0x01, 0x00, 0x02, 0x05, 0x05, 0x00, 0x03, 0x07, 0x01, 0x01
        /*0010*/ 	.byte	0x02, 0x03, 0x00, 0x00, 0x02, 0x06, 0x01, 0x00, 0x04, 0x0b, 0x08, 0x00, 0x09, 0x00, 0x00, 0x00
        /*0020*/ 	.byte	0x00, 0x00, 0x00, 0x00


//--------------------- .nv.info._ZN3cub18CUB_300001_SM_10006detail11EmptyKernelIvEEvv --------------------------
	.section	.nv.info._ZN3cub18CUB_300001_SM_10006detail11EmptyKernelIvEEvv,"",@"SHT_CUDA_INFO"
	.sectionflags	@""
	.align	4


	//----- nvinfo : EIATTR_CUDA_API_VERSION
	.align		4
        /*0000*/ 	.byte	0x04, 0x37
        /*0002*/ 	.short	(.L_50 - .L_49)
.L_49:
        /*0004*/ 	.word	0x00000082


	//----- nvinfo : EIATTR_SPARSE_MMA_MASK
	.align		4
.L_50:
        /*0008*/ 	.byte	0x03, 0x50
        /*000a*/ 	.short	0x0000


	//----- nvinfo : EIATTR_MAXREG_COUNT
	.align		4
        /*000c*/ 	.byte	0x03, 0x1b
        /*000e*/ 	.short	0x00ff


	//----- nvinfo : EIATTR_MERCURY_ISA_VERSION
	.align		4
        /*0010*/ 	.byte	0x03, 0x5f
        /*0012*/ 	.short	0x0101


	//----- nvinfo : EIATTR_VRC_CTA_INIT_COUNT
	.align		4
        /*0014*/ 	.byte	0x02, 0x4a
	.zero		1
	.zero		1


	//----- nvinfo : EIATTR_EXIT_INSTR_OFFSETS
	.align		4
        /*0018*/ 	.byte	0x04, 0x1c
        /*001a*/ 	.short	(.L_52 - .L_51)


	//   ....[0]....
.L_51:
        /*001c*/ 	.word	0x00000010


	//----- nvinfo : EIATTR_SW_WAR
	.align		4
.L_52:
        /*0020*/ 	.byte	0x04, 0x36
        /*0022*/ 	.short	(.L_54 - .L_53)
.L_53:
        /*0024*/ 	.word	0x00000008
.L_54:


//--------------------- .nv.callgraph             --------------------------
	.section	.nv.callgraph,"",@"SHT_CUDA_CALLGRAPH"
	.align	4
	.sectionentsize	8
	.align		4
        /*0000*/ 	.word	0x00000000
	.align		4
        /*0004*/ 	.word	0xffffffff
	.align		4
        /*0008*/ 	.word	0x00000000
	.align		4
        /*000c*/ 	.word	0xfffffffe
	.align		4
        /*0010*/ 	.word	0x00000000
	.align		4
        /*0014*/ 	.word	0xfffffffd
	.align		4
        /*0018*/ 	.word	0x00000000
	.align		4
        /*001c*/ 	.word	0xfffffffc


//--------------------- .nv.constant4             --------------------------
	.section	.nv.constant4,"a",@progbits
	.align	8
	.align		8
.nv.constant4:
        /*0000*/ 	.dword	_ZN41_INTERNAL_446f8378_4_k_cu_cc722489_2554244cuda3std3__45__cpo5beginE
	.align		8
        /*0008*/ 	.dword	_ZN41_INTERNAL_446f8378_4_k_cu_cc722489_2554244cuda3std3__45__cpo3endE
	.align		8
        /*0010*/ 	.dword	_ZN41_INTERNAL_446f8378_4_k_cu_cc722489_2554244cuda3std3__45__cpo6cbeginE
	.align		8
        /*0018*/ 	.dword	_ZN41_INTERNAL_446f8378_4_k_cu_cc722489_2554244cuda3std3__45__cpo4cendE
	.align		8
        /*0020*/ 	.dword	_ZN41_INTERNAL_446f8378_4_k_cu_cc722489_2554244cuda3std3__45__cpo6rbeginE
	.align		8
        /*0028*/ 	.dword	_ZN41_INTERNAL_446f8378_4_k_cu_cc722489_2554244cuda3std3__45__cpo4rendE
	.align		8
        /*0030*/ 	.dword	_ZN41_INTERNAL_446f8378_4_k_cu_cc722489_2554244cuda3std3__45__cpo7crbeginE
	.align		8
        /*0038*/ 	.dword	_ZN41_INTERNAL_446f8378_4_k_cu_cc722489_2554244cuda3std3__45__cpo5crendE
	.align		8
        /*0040*/ 	.dword	_ZN41_INTERNAL_446f8378_4_k_cu_cc722489_2554244cuda3std3__443_GLOBAL__N__446f8378_4_k_cu_cc722489_2554246ignoreE
	.align		8
        /*0048*/ 	.dword	_ZN41_INTERNAL_446f8378_4_k_cu_cc722489_2554244cuda3std3__419piecewise_constructE
	.align		8
        /*0050*/ 	.dword	_ZN41_INTERNAL_446f8378_4_k_cu_cc722489_2554244cuda3std3__48in_placeE
	.align		8
        /*0058*/ 	.dword	_ZN41_INTERNAL_446f8378_4_k_cu_cc722489_2554244cuda3std3__420unreachable_sentinelE
	.align		8
        /*0060*/ 	.dword	_ZN41_INTERNAL_446f8378_4_k_cu_cc722489_2554244cuda3std3__47nulloptE
	.align		8
        /*0068*/ 	.dword	_ZN41_INTERNAL_446f8378_4_k_cu_cc722489_2554244cuda3std3__48unexpectE
	.align		8
        /*0070*/ 	.dword	_ZN41_INTERNAL_446f8378_4_k_cu_cc722489_2554244cuda3std6ranges3__45__cpo4swapE
	.align		8
        /*0078*/ 	.dword	_ZN41_INTERNAL_446f8378_4_k_cu_cc722489_2554244cuda3std6ranges3__45__cpo9iter_moveE
	.align		8
        /*0080*/ 	.dword	_ZN41_INTERNAL_446f8378_4_k_cu_cc722489_2554244cuda3std6ranges3__45__cpo5beginE
	.align		8
        /*0088*/ 	.dword	_ZN41_INTERNAL_446f8378_4_k_cu_cc722489_2554244cuda3std6ranges3__45__cpo3endE
	.align		8
        /*0090*/ 	.dword	_ZN41_INTERNAL_446f8378_4_k_cu_cc722489_2554244cuda3std6ranges3__45__cpo6cbeginE
	.align		8
        /*0098*/ 	.dword	_ZN41_INTERNAL_446f8378_4_k_cu_cc722489_2554244cuda3std6ranges3__45__cpo4cendE
	.align		8
        /*00a0*/ 	.dword	_ZN41_INTERNAL_446f8378_4_k_cu_cc722489_2554244cuda3std6ranges3__45__cpo7advanceE
	.align		8
        /*00a8*/ 	.dword	_ZN41_INTERNAL_446f8378_4_k_cu_cc722489_2554244cuda3std6ranges3__45__cpo9iter_swapE
	.align		8
        /*00b0*/ 	.dword	_ZN41_INTERNAL_446f8378_4_k_cu_cc722489_2554244cuda3std6ranges3__45__cpo4nextE
	.align		8
        /*00b8*/ 	.dword	_ZN41_INTERNAL_446f8378_4_k_cu_cc722489_2554244cuda3std6ranges3__45__cpo4prevE
	.align		8
        /*00c0*/ 	.dword	_ZN41_INTERNAL_446f8378_4_k_cu_cc722489_2554244cuda3std6ranges3__45__cpo4dataE
	.align		8
        /*00c8*/ 	.dword	_ZN41_INTERNAL_446f8378_4_k_cu_cc722489_2554244cuda3std6ranges3__45__cpo5cdataE
	.align		8
        /*00d0*/ 	.dword	_ZN41_INTERNAL_446f8378_4_k_cu_cc722489_2554244cuda3std6ranges3__45__cpo4sizeE
	.align		8
        /*00d8*/ 	.dword	_ZN41_INTERNAL_446f8378_4_k_cu_cc722489_2554244cuda3std6ranges3__45__cpo5ssizeE
	.align		8
        /*00e0*/ 	.dword	_ZN41_INTERNAL_446f8378_4_k_cu_cc722489_2554244cuda3std6ranges3__45__cpo8distanceE
	.align		8
        /*00e8*/ 	.dword	_ZN41_INTERNAL_446f8378_4_k_cu_cc722489_2554246thrust24THRUST_300001_SM_1000_NS8cuda_cub3parE
	.align		8
        /*00f0*/ 	.dword	_ZN41_INTERNAL_446f8378_4_k_cu_cc722489_2554246thrust24THRUST_300001_SM_1000_NS8cuda_cub10par_nosyncE
	.align		8
        /*00f8*/ 	.dword	_ZN41_INTERNAL_446f8378_4_k_cu_cc722489_2554246thrust24THRUST_300001_SM_1000_NS6system6detail10sequential3seqE
	.align		8
        /*0100*/ 	.dword	_ZN41_INTERNAL_446f8378_4_k_cu_cc722489_2554246thrust24THRUST_300001_SM_1000_NS12placeholders2_1E
	.align		8
        /*0108*/ 	.dword	_ZN41_INTERNAL_446f8378_4_k_cu_cc722489_2554246thrust24THRUST_300001_SM_1000_NS12placeholders2_2E
	.align		8
        /*0110*/ 	.dword	_ZN41_INTERNAL_446f8378_4_k_cu_cc722489_2554246thrust24THRUST_300001_SM_1000_NS12placeholders2_3E
	.align		8
        /*0118*/ 	.dword	_ZN41_INTERNAL_446f8378_4_k_cu_cc722489_2554246thrust24THRUST_300001_SM_1000_NS12placeholders2_4E
	.align		8
        /*0120*/ 	.dword	_ZN41_INTERNAL_446f8378_4_k_cu_cc722489_2554246thrust24THRUST_300001_SM_1000_NS12placeholders2_5E
	.align		8
        /*0128*/ 	.dword	_ZN41_INTERNAL_446f8378_4_k_cu_cc722489_2554246thrust24THRUST_300001_SM_1000_NS12placeholders2_6E
	.align		8
        /*0130*/ 	.dword	_ZN41_INTERNAL_446f8378_4_k_cu_cc722489_2554246thrust24THRUST_300001_SM_1000_NS12placeholders2_7E
	.align		8
        /*0138*/ 	.dword	_ZN41_INTERNAL_446f8378_4_k_cu_cc722489_2554246thrust24THRUST_300001_SM_1000_NS12placeholders2_8E
	.align		8
        /*0140*/ 	.dword	_ZN41_INTERNAL_446f8378_4_k_cu_cc722489_2554246thrust24THRUST_300001_SM_1000_NS12placeholders2_9E
	.align		8
        /*0148*/ 	.dword	_ZN41_INTERNAL_446f8378_4_k_cu_cc722489_2554246thrust24THRUST_300001_SM_1000_NS12placeholders3_10E
	.align		8
        /*0150*/ 	.dword	_ZN41_INTERNAL_446f8378_4_k_cu_cc722489_2554246thrust24THRUST_300001_SM_1000_NS3seqE


//--------------------- .text._ZN3cub18CUB_300001_SM_10006detail11EmptyKernelIvEEvv --------------------------
	.section	.text._ZN3cub18CUB_300001_SM_10006detail11EmptyKernelIvEEvv,"ax",@progbits
	.align	128
        .global         _ZN3cub18CUB_300001_SM_10006detail11EmptyKernelIvEEvv
        .type           _ZN3cub18CUB_300001_SM_10006detail11EmptyKernelIvEEvv,@function
        .size           _ZN3cub18CUB_300001_SM_10006detail11EmptyKernelIvEEvv,(.L_x_1 - _ZN3cub18CUB_300001_SM_10006detail11EmptyKernelIvEEvv)
        .other          _ZN3cub18CUB_300001_SM_10006detail11EmptyKernelIvEEvv,@"STO_CUDA_ENTRY STV_DEFAULT"
_ZN3cub18CUB_300001_SM_10006detail11EmptyKernelIvEEvv:
.text._ZN3cub18CUB_300001_SM_10006detail11EmptyKernelIvEEvv:
[----:B------:R-:W-:Y:S01]  /*0000*/  LDC R1, c[0x0][0x37c] ;  /* 0x0000df00ff017b82 */ /* 0x000fe20000000800 */
[----:B------:R-:W-:Y:S05]  /*0010*/  EXIT ;  /* 0x000000000000794d */ /* 0x000fea0003800000 */
.L_x_0:
[----:B------:R-:W-:-:S00]  /*0020*/  BRA `(.L_x_0) ;  /* 0xfffffffc00fc7947 */ /* 0x000fc0000383ffff */
[----:B------:R-:W-:-:S00]  /*0030*/  NOP ;  /* 0x0000000000007918 */ /* 0x000fc00000000000 */
        /* <DEDUP_REMOVED lines=12> */
.L_x_1:


//--------------------- .nv.shared.reserved.0     --------------------------
	.section	.nv.shared.reserved.0,"aw",@nobits
	.weak		__nv_reservedSMEM_offset_0_alias
	.size		__nv_reservedSMEM_offset_0_alias, 0, 64
	.other		__nv_reservedSMEM_offset_0_alias,@"STO_CUDA_RESERVED_SHARED STV_DEFAULT"
__nv_reservedSMEM_offset_0_alias:
	.zero		0
	.zero		64


//--------------------- .nv.global                --------------------------
	.section	.nv.global,"aw",@nobits
.nv.global:
	.type		_ZN41_INTERNAL_446f8378_4_k_cu_cc722489_2554246thrust24THRUST_300001_SM_1000_NS3seqE,@object
	.size		_ZN41_INTERNAL_446f8378_4_k_cu_cc722489_2554246thrust24THRUST_300001_SM_1000_NS3seqE,(_ZN41_INTERNAL_446f8378_4_k_cu_cc722489_2554244cuda3std3__48in_placeE - _ZN41_INTERNAL_446f8378_4_k_cu_cc722489_2554246thrust24THRUST_300001_SM_1000_NS3seqE)
_ZN41_INTERNAL_446f8378_4_k_cu_cc722489_2554246thrust24THRUST_300001_SM_1000_NS3seqE:
	.zero		1
	.type		_ZN41_INTERNAL_446f8378_4_k_cu_cc722489_2554244cuda3std3__48in_placeE,@object
	.size		_ZN41_INTERNAL_446f8378_4_k_cu_cc722489_2554244cuda3std3__48in_placeE,(_ZN41_INTERNAL_446f8378_4_k_cu_cc722489_2554244cuda3std6ranges3__45__cpo4sizeE - _ZN41_INTERNAL_446f8378_4_k_cu_cc722489_2554244cuda3std3__48in_placeE)
_ZN41_INTERNAL_446f8378_4_k_cu_cc722489_2554244cuda3std3__48in_placeE:
	.zero		1
	.type		_ZN41_INTERNAL_446f8378_4_k_cu_cc722489_2554244cuda3std6ranges3__45__cpo4sizeE,@object
	.size		_ZN41_INTERNAL_446f8378_4_k_cu_cc722489_2554244cuda3std6ranges3__45__cpo4sizeE,(_ZN41_INTERNAL_446f8378_4_k_cu_cc722489_2554246thrust24THRUST_300001_SM_1000_NS12placeholders2_3E - _ZN41_INTERNAL_446f8378_4_k_cu_cc722489_2554244cuda3std6ranges3__45__cpo4sizeE)
_ZN41_INTERNAL_446f8378_4_k_cu_cc722489_2554244cuda3std6ranges3__45__cpo4sizeE:
	.zero		1
	.type		_ZN41_INTERNAL_446f8378_4_k_cu_cc722489_2554246thrust24THRUST_300001_SM_1000_NS12placeholders2_3E,@object
	.size		_ZN41_INTERNAL_446f8378_4_k_cu_cc722489_2554246thrust24THRUST_300001_SM_1000_NS12placeholders2_3E,(_ZN41_INTERNAL_446f8378_4_k_cu_cc722489_2554244cuda3std3__45__cpo6cbeginE - _ZN41_INTERNAL_446f8378_4_k_cu_cc722489_2554246thrust24THRUST_300001_SM_1000_NS12placeholders2_3E)
_ZN41_INTERNAL_446f8378_4_k_cu_cc722489_2554246thrust24THRUST_300001_SM_1000_NS12placeholders2_3E:
	.zero		1
	.type		_ZN41_INTERNAL_446f8378_4_k_cu_cc722489_2554244cuda3std3__45__cpo6cbeginE,@object
	.size		_ZN41_INTERNAL_446f8378_4_k_cu_cc722489_2554244cuda3std3__45__cpo6cbeginE,(_ZN41_INTERNAL_446f8378_4_k_cu_cc722489_2554244cuda3std6ranges3__45__cpo6cbeginE - _ZN41_INTERNAL_446f8378_4_k_cu_cc722489_2554244cuda3std3__45__cpo6cbeginE)
_ZN41_INTERNAL_446f8378_4_k_cu_cc722489_2554244cuda3std3__45__cpo6cbeginE:
	.zero		1
	.type		_ZN41_INTERNAL_446f8378_4_k_cu_cc722489_2554244cuda3std6ranges3__45__cpo6cbeginE,@object
	.size		_ZN41_INTERNAL_446f8378_4_k_cu_cc722489_2554244cuda3std6ranges3__45__cpo6cbeginE,(_ZN41_INTERNAL_446f8378_4_k_cu_cc722489_2554246thrust24THRUST_300001_SM_1000_NS12placeholders2_7E - _ZN41_INTERNAL_446f8378_4_k_cu_cc722489_2554244cuda3std6ranges3__45__cpo6cbeginE)
_ZN41_INTERNAL_446f8378_4_k_cu_cc722489_2554244cuda3std6ranges3__45__cpo6cbeginE:
	.zero		1
	.type		_ZN41_INTERNAL_446f8378_4_k_cu_cc722489_2554246thrust24THRUST_300001_SM_1000_NS12placeholders2_7E,@object
	.size		_ZN41_INTERNAL_446f8378_4_k_cu_cc722489_2554246thrust24THRUST_300001_SM_1000_NS12placeholders2_7E,(_ZN41_INTERNAL_446f8378_4_k_cu_cc722489_2554244cuda3std3__45__cpo7crbeginE - _ZN41_INTERNAL_446f8378_4_k_cu_cc722489_2554246thrust24THRUST_300001_SM_1000_NS12placeholders2_7E)
_ZN41_INTERNAL_446f8378_4_k_cu_cc722489_2554246thrust24THRUST_300001_SM_1000_NS12placeholders2_7E:
	.zero		1
	.type		_ZN41_INTERNAL_446f8378_4_k_cu_cc722489_2554244cuda3std3__45__cpo7crbeginE,@object
	.size		_ZN41_INTERNAL_446f8378_4_k_cu_cc722489_2554244cuda3std3__45__cpo7crbeginE,(_ZN41_INTERNAL_446f8378_4_k_cu_cc722489_2554244cuda3std6ranges3__45__cpo4nextE - _ZN41_INTERNAL_446f8378_4_k_cu_cc722489_2554244cuda3std3__45__cpo7crbeginE)
_ZN41_INTERNAL_446f8378_4_k_cu_cc722489_2554244cuda3std3__45__cpo7crbeginE:
	.zero		1
	.type		_ZN41_INTERNAL_446f8378_4_k_cu_cc722489_2554244cuda3std6ranges3__45__cpo4nextE,@object
	.size		_ZN41_INTERNAL_446f8378_4_k_cu_cc722489_2554244cuda3std6ranges3__45__cpo4nextE,(_ZN41_INTERNAL_446f8378_4_k_cu_cc722489_2554244cuda3std6ranges3__45__cpo4swapE - _ZN41_INTERNAL_446f8378_4_k_cu_cc722489_2554244cuda3std6ranges3__45__cpo4nextE)
_ZN41_INTERNAL_446f8378_4_k_cu_cc722489_2554244cuda3std6ranges3__45__cpo4nextE:
	.zero		1
	.type		_ZN41_INTERNAL_446f8378_4_k_cu_cc722489_2554244cuda3std6ranges3__45__cpo4swapE,@object
	.size		_ZN41_INTERNAL_446f8378_4_k_cu_cc722489_2554244cuda3std6ranges3__45__cpo4swapE,(_ZN41_INTERNAL_446f8378_4_k_cu_cc722489_2554246thrust24THRUST_300001_SM_1000_NS8cuda_cub10par_nosyncE - _ZN41_INTERNAL_446f8378_4_k_cu_cc722489_2554244cuda3std6ranges3__45__cpo4swapE)
_ZN41_INTERNAL_446f8378_4_k_cu_cc722489_2554244cuda3std6ranges3__45__cpo4swapE:
	.zero		1
	.type		_ZN41_INTERNAL_446f8378_4_k_cu_cc722489_2554246thrust24THRUST_300001_SM_1000_NS8cuda_cub10par_nosyncE,@object
	.size		_ZN41_INTERNAL_446f8378_4_k_cu_cc722489_2554246thrust24THRUST_300001_SM_1000_NS8cuda_cub10par_nosyncE,(_ZN41_INTERNAL_446f8378_4_k_cu_cc722489_2554246thrust24THRUST_300001_SM_1000_NS12placeholders2_9E - _ZN41_INTERNAL_446f8378_4_k_cu_cc722489_2554246thrust24THRUST_300001_SM_1000_NS8cuda_cub10par_nosyncE)
_ZN41_INTERNAL_446f8378_4_k_cu_cc722489_2554246thrust24THRUST_300001_SM_1000_NS8cuda_cub10par_nosyncE:
	.zero		1
	.type		_ZN41_INTERNAL_446f8378_4_k_cu_cc722489_2554246thrust24THRUST_300001_SM_1000_NS12placeholders2_9E,@object
	.size		_ZN41_INTERNAL_446f8378_4_k_cu_cc722489_2554246thrust24THRUST_300001_SM_1000_NS12placeholders2_9E,(_ZN41_INTERNAL_446f8378_4_k_cu_cc722489_2554244cuda3std3__443_GLOBAL__N__446f8378_4_k_cu_cc722489_2554246ignoreE - _ZN41_INTERNAL_446f8378_4_k_cu_cc722489_2554246thrust24THRUST_300001_SM_1000_NS12placeholders2_9E)
_ZN41_INTERNAL_446f8378_4_k_cu_cc722489_2554246thrust24THRUST_300001_SM_1000_NS12placeholders2_9E:
	.zero		1
	.type		_ZN41_INTERNAL_446f8378_4_k_cu_cc722489_2554244cuda3std3__443_GLOBAL__N__446f8378_4_k_cu_cc722489_2554246ignoreE,@object
	.size		_ZN41_INTERNAL_446f8378_4_k_cu_cc722489_2554244cuda3std3__443_GLOBAL__N__446f8378_4_k_cu_cc722489_2554246ignoreE,(_ZN41_INTERNAL_446f8378_4_k_cu_cc722489_2554244cuda3std6ranges3__45__cpo4dataE - _ZN41_INTERNAL_446f8378_4_k_cu_cc722489_2554244cuda3std3__443_GLOBAL__N__446f8378_4_k_cu_cc722489_2554246ignoreE)
_ZN41_INTERNAL_446f8378_4_k_cu_cc722489_2554244cuda3std3__443_GLOBAL__N__446f8378_4_k_cu_cc722489_2554246ignoreE:
	.zero		1
	.type		_ZN41_INTERNAL_446f8378_4_k_cu_cc722489_2554244cuda3std6ranges3__45__cpo4dataE,@object
	.size		_ZN41_INTERNAL_446f8378_4_k_cu_cc722489_2554244cuda3std6ranges3__45__cpo4dataE,(_ZN41_INTERNAL_446f8378_4_k_cu_cc722489_2554246thrust24THRUST_300001_SM_1000_NS12placeholders2_1E - _ZN41_INTERNAL_446f8378_4_k_cu_cc722489_2554244cuda3std6ranges3__45__cpo4dataE)
_ZN41_INTERNAL_446f8378_4_k_cu_cc722489_2554244cuda3std6ranges3__45__cpo4dataE:
	.zero		1
	.type		_ZN41_INTERNAL_446f8378_4_k_cu_cc722489_2554246thrust24THRUST_300001_SM_1000_NS12placeholders2_1E,@object
	.size		_ZN41_INTERNAL_446f8378_4_k_cu_cc722489_2554246thrust24THRUST_300001_SM_1000_NS12placeholders2_1E,(_ZN41_INTERNAL_446f8378_4_k_cu_cc722489_2554244cuda3std3__45__cpo5beginE - _ZN41_INTERNAL_446f8378_4_k_cu_cc722489_2554246thrust24THRUST_300001_SM_1000_NS12placeholders2_1E)
_ZN41_INTERNAL_446f8378_4_k_cu_cc722489_2554246thrust24THRUST_300001_SM_1000_NS12placeholders2_1E:
	.zero		1
	.type		_ZN41_INTERNAL_446f8378_4_k_cu_cc722489_2554244cuda3std3__45__cpo5beginE,@object
	.size		_ZN41_INTERNAL_446f8378_4_k_cu_cc722489_2554244cuda3std3__45__cpo5beginE,(_ZN41_INTERNAL_446f8378_4_k_cu_cc722489_2554244cuda3std6ranges3__45__cpo5beginE - _ZN41_INTERNAL_446f8378_4_k_cu_cc722489_2554244cuda3std3__45__cpo5beginE)
_ZN41_INTERNAL_446f8378_4_k_cu_cc722489_2554244cuda3std3__45__cpo5beginE:
	.zero		1
	.type		_ZN41_INTERNAL_446f8378_4_k_cu_cc722489_2554244cuda3std6ranges3__45__cpo5beginE,@object
	.size		_ZN41_INTERNAL_446f8378_4_k_cu_cc722489_2554244cuda3std6ranges3__45__cpo5beginE,(_ZN41_INTERNAL_446f8378_4_k_cu_cc722489_2554246thrust24THRUST_300001_SM_1000_NS12placeholders2_5E - _ZN41_INTERNAL_446f8378_4_k_cu_cc722489_2554244cuda3std6ranges3__45__cpo5beginE)
_ZN41_INTERNAL_446f8378_4_k_cu_cc722489_2554244cuda3std6ranges3__45__cpo5beginE:
	.zero		1
	.type		_ZN41_INTERNAL_446f8378_4_k_cu_cc722489_2554246thrust24THRUST_300001_SM_1000_NS12placeholders2_5E,@object
	.size		_ZN41_INTERNAL_446f8378_4_k_cu_cc722489_2554246thrust24THRUST_300001_SM_1000_NS12placeholders2_5E,(_ZN41_INTERNAL_446f8378_4_k_cu_cc722489_2554244cuda3std3__45__cpo6rbeginE - _ZN41_INTERNAL_446f8378_4_k_cu_cc722489_2554246thrust24THRUST_300001_SM_1000_NS12placeholders2_5E)
_ZN41_INTERNAL_446f8378_4_k_cu_cc722489_2554246thrust24THRUST_300001_SM_1000_NS12placeholders2_5E:
	.zero		1
	.type		_ZN41_INTERNAL_446f8378_4_k_cu_cc722489_2554244cuda3std3__45__cpo6rbeginE,@object
	.size		_ZN41_INTERNAL_446f8378_4_k_cu_cc722489_2554244cuda3std3__45__cpo6rbeginE,(_ZN41_INTERNAL_446f8378_4_k_cu_cc722489_2554244cuda3std6ranges3__45__cpo7advanceE - _ZN41_INTERNAL_446f8378_4_k_cu_cc722489_2554244cuda3std3__45__cpo6rbeginE)
_ZN41_INTERNAL_446f8378_4_k_cu_cc722489_2554244cuda3std3__45__cpo6rbeginE:
	.zero		1
	.type		_ZN41_INTERNAL_446f8378_4_k_cu_cc722489_2554244cuda3std6ranges3__45__cpo7advanceE,@object
	.size		_ZN41_INTERNAL_446f8378_4_k_cu_cc722489_2554244cuda3std6ranges3__45__cpo7advanceE,(_ZN41_INTERNAL_446f8378_4_k_cu_cc722489_2554244cuda3std3__47nulloptE - _ZN41_INTERNAL_446f8378_4_k_cu_cc722489_2554244cuda3std6ranges3__45__cpo7advanceE)
_ZN41_INTERNAL_446f8378_4_k_cu_cc722489_2554244cuda3std6ranges3__45__cpo7advanceE:
	.zero		1
	.type		_ZN41_INTERNAL_446f8378_4_k_cu_cc722489_2554244cuda3std3__47nulloptE,@object
	.size		_ZN41_INTERNAL_446f8378_4_k_cu_cc722489_2554244cuda3std3__47nulloptE,(_ZN41_INTERNAL_446f8378_4_k_cu_cc722489_2554244cuda3std6ranges3__45__cpo8distanceE - _ZN41_INTERNAL_446f8378_4_k_cu_cc722489_2554244cuda3std3__47nulloptE)
_ZN41_INTERNAL_446f8378_4_k_cu_cc722489_2554244cuda3std3__47nulloptE:
	.zero		1
	.type		_ZN41_INTERNAL_446f8378_4_k_cu_cc722489_2554244cuda3std6ranges3__45__cpo8distanceE,@object
	.size		_ZN41_INTERNAL_446f8378_4_k_cu_cc722489_2554244cuda3std6ranges3__45__cpo8distanceE,(_ZN41_INTERNAL_446f8378_4_k_cu_cc722489_2554246thrust24THRUST_300001_SM_1000_NS12placeholders3_10E - _ZN41_INTERNAL_446f8378_4_k_cu_cc722489_2554244cuda3std6ranges3__45__cpo8distanceE)
_ZN41_INTERNAL_446f8378_4_k_cu_cc722489_2554244cuda3std6ranges3__45__cpo8distanceE:
	.zero		1
	.type		_ZN41_INTERNAL_446f8378_4_k_cu_cc722489_2554246thrust24THRUST_300001_SM_1000_NS12placeholders3_10E,@object
	.size		_ZN41_INTERNAL_446f8378_4_k_cu_cc722489_2554246thrust24THRUST_300001_SM_1000_NS12placeholders3_10E,(_ZN41_INTERNAL_446f8378_4_k_cu_cc722489_2554244cuda3std3__419piecewise_constructE - _ZN41_INTERNAL_446f8378_4_k_cu_cc722489_2554246thrust24THRUST_300001_SM_1000_NS12placeholders3_10E)
_ZN41_INTERNAL_446f8378_4_k_cu_cc722489_2554246thrust24THRUST_300001_SM_1000_NS12placeholders3_10E:
	.zero		1
	.type		_ZN41_INTERNAL_446f8378_4_k_cu_cc722489_2554244cuda3std3__419piecewise_constructE,@object
	.size		_ZN41_INTERNAL_446f8378_4_k_cu_cc722489_2554244cuda3std3__419piecewise_constructE,(_ZN41_INTERNAL_446f8378_4_k_cu_cc722489_2554244cuda3std6ranges3__45__cpo5cdataE - _ZN41_INTERNAL_446f8378_4_k_cu_cc722489_2554244cuda3std3__419piecewise_constructE)
_ZN41_INTERNAL_446f8378_4_k_cu_cc722489_2554244cuda3std3__419piecewise_constructE:
	.zero		1
	.type		_ZN41_INTERNAL_446f8378_4_k_cu_cc722489_2554244cuda3std6ranges3__45__cpo5cdataE,@object
	.size		_ZN41_INTERNAL_446f8378_4_k_cu_cc722489_2554244cuda3std6ranges3__45__cpo5cdataE,(_ZN41_INTERNAL_446f8378_4_k_cu_cc722489_2554246thrust24THRUST_300001_SM_1000_NS12placeholders2_2E - _ZN41_INTERNAL_446f8378_4_k_cu_cc722489_2554244cuda3std6ranges3__45__cpo5cdataE)
_ZN41_INTERNAL_446f8378_4_k_cu_cc722489_2554244cuda3std6ranges3__45__cpo5cdataE:
	.zero		1
	.type		_ZN41_INTERNAL_446f8378_4_k_cu_cc722489_2554246thrust24THRUST_300001_SM_1000_NS12placeholders2_2E,@object
	.size		_ZN41_INTERNAL_446f8378_4_k_cu_cc722489_2554246thrust24THRUST_300001_SM_1000_NS12placeholders2_2E,(_ZN41_INTERNAL_446f8378_4_k_cu_cc722489_2554244cuda3std3__45__cpo3endE - _ZN41_INTERNAL_446f8378_4_k_cu_cc722489_2554246thrust24THRUST_300001_SM_1000_NS12placeholders2_2E)
_ZN41_INTERNAL_446f8378_4_k_cu_cc722489_2554246thrust24THRUST_300001_SM_1000_NS12placeholders2_2E:
	.zero		1
	.type		_ZN41_INTERNAL_446f8378_4_k_cu_cc722489_2554244cuda3std3__45__cpo3endE,@object
	.size		_ZN41_INTERNAL_446f8378_4_k_cu_cc722489_2554244cuda3std3__45__cpo3endE,(_ZN41_INTERNAL_446f8378_4_k_cu_cc722489_2554244cuda3std6ranges3__45__cpo3endE - _ZN41_INTERNAL_446f8378_4_k_cu_cc722489_2554244cuda3std3__45__cpo3endE)
_ZN41_INTERNAL_446f8378_4_k_cu_cc722489_2554244cuda3std3__45__cpo3endE:
	.zero		1
	.type		_ZN41_INTERNAL_446f8378_4_k_cu_cc722489_2554244cuda3std6ranges3__45__cpo3endE,@object
	.size		_ZN41_INTERNAL_446f8378_4_k_cu_cc722489_2554244cuda3std6ranges3__45__cpo3endE,(_ZN41_INTERNAL_446f8378_4_k_cu_cc722489_2554246thrust24THRUST_300001_SM_1000_NS12placeholders2_6E - _ZN41_INTERNAL_446f8378_4_k_cu_cc722489_2554244cuda3std6ranges3__45__cpo3endE)
_ZN41_INTERNAL_446f8378_4_k_cu_cc722489_2554244cuda3std6ranges3__45__cpo3endE:
	.zero		1
	.type		_ZN41_INTERNAL_446f8378_4_k_cu_cc722489_2554246thrust24THRUST_300001_SM_1000_NS12placeholders2_6E,@object
	.size		_ZN41_INTERNAL_446f8378_4_k_cu_cc722489_2554246thrust24THRUST_300001_SM_1000_NS12placeholders2_6E,(_ZN41_INTERNAL_446f8378_4_k_cu_cc722489_2554244cuda3std3__45__cpo4rendE - _ZN41_INTERNAL_446f8378_4_k_cu_cc722489_2554246thrust24THRUST_300001_SM_1000_NS12placeholders2_6E)
_ZN41_INTERNAL_446f8378_4_k_cu_cc722489_2554246thrust24THRUST_300001_SM_1000_NS12placeholders2_6E:
	.zero		1
	.type		_ZN41_INTERNAL_446f8378_4_k_cu_cc722489_2554244cuda3std3__45__cpo4rendE,@object
	.size		_ZN41_INTERNAL_446f8378_4_k_cu_cc722489_2554244cuda3std3__45__cpo4rendE,(_ZN41_INTERNAL_446f8378_4_k_cu_cc722489_2554244cuda3std6ranges3__45__cpo9iter_swapE - _ZN41_INTERNAL_446f8378_4_k_cu_cc722489_2554244cuda3std3__45__cpo4rendE)
_ZN41_INTERNAL_446f8378_4_k_cu_cc722489_2554244cuda3std3__45__cpo4rendE:
	.zero		1
	.type		_ZN41_INTERNAL_446f8378_4_k_cu_cc722489_2554244cuda3std6ranges3__45__cpo9iter_swapE,@object
	.size		_ZN41_INTERNAL_446f8378_4_k_cu_cc722489_2554244cuda3std6ranges3__45__cpo9iter_swapE,(_ZN41_INTERNAL_446f8378_4_k_cu_cc722489_2554244cuda3std3__48unexpectE - _ZN41_INTERNAL_446f8378_4_k_cu_cc722489_2554244cuda3std6ranges3__45__cpo9iter_swapE)
_ZN41_INTERNAL_446f8378_4_k_cu_cc722489_2554244cuda3std6ranges3__45__cpo9iter_swapE:
	.zero		1
	.type		_ZN41_INTERNAL_446f8378_4_k_cu_cc722489_2554244cuda3std3__48unexpectE,@object
	.size		_ZN41_INTERNAL_446f8378_4_k_cu_cc722489_2554244cuda3std3__48unexpectE,(_ZN41_INTERNAL_446f8378_4_k_cu_cc722489_2554246thrust24THRUST_300001_SM_1000_NS8cuda_cub3parE - _ZN41_INTERNAL_446f8378_4_k_cu_cc722489_2554244cuda3std3__48unexpectE)
_ZN41_INTERNAL_446f8378_4_k_cu_cc722489_2554244cuda3std3__48unexpectE:
	.zero		1
	.type		_ZN41_INTERNAL_446f8378_4_k_cu_cc722489_2554246thrust24THRUST_300001_SM_1000_NS8cuda_cub3parE,@object
	.size		_ZN41_INTERNAL_446f8378_4_k_cu_cc722489_2554246thrust24THRUST_300001_SM_1000_NS8cuda_cub3parE,(_ZN41_INTERNAL_446f8378_4_k_cu_cc722489_2554246thrust24THRUST_300001_SM_1000_NS12placeholders2_4E - _ZN41_INTERNAL_446f8378_4_k_cu_cc722489_2554246thrust24THRUST_300001_SM_1000_NS8cuda_cub3parE)
_ZN41_INTERNAL_446f8378_4_k_cu_cc722489_2554246thrust24THRUST_300001_SM_1000_NS8cuda_cub3parE:
	.zero		1
	.type		_ZN41_INTERNAL_446f8378_4_k_cu_cc722489_2554246thrust24THRUST_300001_SM_1000_NS12placeholders2_4E,@object
	.size		_ZN41_INTERNAL_446f8378_4_k_cu_cc722489_2554246thrust24THRUST_300001_SM_1000_NS12placeholders2_4E,(_ZN41_INTERNAL_446f8378_4_k_cu_cc722489_2554244cuda3std3__45__cpo4cendE - _ZN41_INTERNAL_446f8378_4_k_cu_cc722489_2554246thrust24THRUST_300001_SM_1000_NS12placeholders2_4E)
_ZN41_INTERNAL_446f8378_4_k_cu_cc722489_2554246thrust24THRUST_300001_SM_1000_NS12placeholders2_4E:
	.zero		1
	.type		_ZN41_INTERNAL_446f8378_4_k_cu_cc722489_2554244cuda3std3__45__cpo4cendE,@object
	.size		_ZN41_INTERNAL_446f8378_4_k_cu_cc722489_2554244cuda3std3__45__cpo4cendE,(_ZN41_INTERNAL_446f8378_4_k_cu_cc722489_2554244cuda3std6ranges3__45__cpo4cendE - _ZN41_INTERNAL_446f8378_4_k_cu_cc722489_2554244cuda3std3__45__cpo4cendE)
_ZN41_INTERNAL_446f8378_4_k_cu_cc722489_2554244cuda3std3__45__cpo4cendE:
	.zero		1
	.type		_ZN41_INTERNAL_446f8378_4_k_cu_cc722489_2554244cuda3std6ranges3__45__cpo4cendE,@object
	.size		_ZN41_INTERNAL_446f8378_4_k_cu_cc722489_2554244cuda3std6ranges3__45__cpo4cendE,(_ZN41_INTERNAL_446f8378_4_k_cu_cc722489_2554244cuda3std3__420unreachable_sentinelE - _ZN41_INTERNAL_446f8378_4_k_cu_cc722489_2554244cuda3std6ranges3__45__cpo4cendE)
_ZN41_INTERNAL_446f8378_4_k_cu_cc722489_2554244cuda3std6ranges3__45__cpo4cendE:
	.zero		1
	.type		_ZN41_INTERNAL_446f8378_4_k_cu_cc722489_2554244cuda3std3__420unreachable_sentinelE,@object
	.size		_ZN41_INTERNAL_446f8378_4_k_cu_cc722489_2554244cuda3std3__420unreachable_sentinelE,(_ZN41_INTERNAL_446f8378_4_k_cu_cc722489_2554244cuda3std6ranges3__45__cpo5ssizeE - _ZN41_INTERNAL_446f8378_4_k_cu_cc722489_2554244cuda3std3__420unreachable_sentinelE)
_ZN41_INTERNAL_446f8378_4_k_cu_cc722489_2554244cuda3std3__420unreachable_sentinelE:
	.zero		1
	.type		_ZN41_INTERNAL_446f8378_4_k_cu_cc722489_2554244cuda3std6ranges3__45__cpo5ssizeE,@object
	.size		_ZN41_INTERNAL_446f8378_4_k_cu_cc722489_2554244cuda3std6ranges3__45__cpo5ssizeE,(_ZN41_INTERNAL_446f8378_4_k_cu_cc722489_2554246thrust24THRUST_300001_SM_1000_NS12placeholders2_8E - _ZN41_INTERNAL_446f8378_4_k_cu_cc722489_2554244cuda3std6ranges3__45__cpo5ssizeE)
_ZN41_INTERNAL_446f8378_4_k_cu_cc722489_2554244cuda3std6ranges3__45__cpo5ssizeE:
	.zero		1
	.type		_ZN41_INTERNAL_446f8378_4_k_cu_cc722489_2554246thrust24THRUST_300001_SM_1000_NS12placeholders2_8E,@object
	.size		_ZN41_INTERNAL_446f8378_4_k_cu_cc722489_2554246thrust24THRUST_300001_SM_1000_NS12placeholders2_8E,(_ZN41_INTERNAL_446f8378_4_k_cu_cc722489_2554244cuda3std3__45__cpo5crendE - _ZN41_INTERNAL_446f8378_4_k_cu_cc722489_2554246thrust24THRUST_300001_SM_1000_NS12placeholders2_8E)
_ZN41_INTERNAL_446f8378_4_k_cu_cc722489_2554246thrust24THRUST_300001_SM_1000_NS12placeholders2_8E:
	.zero		1
	.type		_ZN41_INTERNAL_446f8378_4_k_cu_cc722489_2554244cuda3std3__45__cpo5crendE,@object
	.size		_ZN41_INTERNAL_446f8378_4_k_cu_cc722489_2554244cuda3std3__45__cpo5crendE,(_ZN41_INTERNAL_446f8378_4_k_cu_cc722489_2554244cuda3std6ranges3__45__cpo4prevE - _ZN41_INTERNAL_446f8378_4_k_cu_cc722489_2554244cuda3std3__45__cpo5crendE)
_ZN41_INTERNAL_446f8378_4_k_cu_cc722489_2554244cuda3std3__45__cpo5crendE:
	.zero		1
	.type		_ZN41_INTERNAL_446f8378_4_k_cu_cc722489_2554244cuda3std6ranges3__45__cpo4prevE,@object
	.size		_ZN41_INTERNAL_446f8378_4_k_cu_cc722489_2554244cuda3std6ranges3__45__cpo4prevE,(_ZN41_INTERNAL_446f8378_4_k_cu_cc722489_2554244cuda3std6ranges3__45__cpo9iter_moveE - _ZN41_INTERNAL_446f8378_4_k_cu_cc722489_2554244cuda3std6ranges3__45__cpo4prevE)
_ZN41_INTERNAL_446f8378_4_k_cu_cc722489_2554244cuda3std6ranges3__45__cpo4prevE:
	.zero		1
	.type		_ZN41_INTERNAL_446f8378_4_k_cu_cc722489_2554244cuda3std6ranges3__45__cpo9iter_moveE,@object
	.size		_ZN41_INTERNAL_446f8378_4_k_cu_cc722489_2554244cuda3std6ranges3__45__cpo9iter_moveE,(_ZN41_INTERNAL_446f8378_4_k_cu_cc722489_2554246thrust24THRUST_300001_SM_1000_NS6system6detail10sequential3seqE - _ZN41_INTERNAL_446f8378_4_k_cu_cc722489_2554244cuda3std6ranges3__45__cpo9iter_moveE)
_ZN41_INTERNAL_446f8378_4_k_cu_cc722489_2554244cuda3std6ranges3__45__cpo9iter_moveE:
	.zero		1
	.type		_ZN41_INTERNAL_446f8378_4_k_cu_cc722489_2554246thrust24THRUST_300001_SM_1000_NS6system6detail10sequential3seqE,@object
	.size		_ZN41_INTERNAL_446f8378_4_k_cu_cc722489_2554246thrust24THRUST_300001_SM_1000_NS6system6detail10sequential3seqE,(.L_31 - _ZN41_INTERNAL_446f8378_4_k_cu_cc722489_2554246thrust24THRUST_300001_SM_1000_NS6system6detail10sequential3seqE)
_ZN41_INTERNAL_446f8378_4_k_cu_cc722489_2554246thrust24THRUST_300001_SM_1000_NS6system6detail10sequential3seqE:
	.zero		1
.L_31:


//--------------------- .nv.constant0._ZN3cub18CUB_300001_SM_10006detail11EmptyKernelIvEEvv --------------------------
	.section	.nv.constant0._ZN3cub18CUB_300001_SM_10006detail11EmptyKernelIvEEvv,"a",@progbits
	.sectionflags	@""
	.align	4
.nv.constant0._ZN3cub18CUB_300001_SM_10006detail11EmptyKernelIvEEvv:
	.zero		896


//--------------------- SYMBOLS --------------------------

	.type		.nv.reservedSmem.offset0,@object
	.size		.nv.reservedSmem.offset0,0x4
